	.headerflags	@"EF_CUDA_TEXMODE_UNIFIED EF_CUDA_64BIT_ADDRESS EF_CUDA_ACCELERATORS EF_CUDA_SM90 EF_CUDA_VIRTUAL_SM(EF_CUDA_SM90)"
	.elftype	@"ET_EXEC"


//--------------------- .nv.info                  --------------------------
	.section	.nv.info,"",@"SHT_CUDA_INFO"
	.align	4


	//----- nvinfo : EIATTR_REGCOUNT
	.align		4
        /*0000*/ 	.byte	0x04, 0x2f
        /*0002*/ 	.short	(.L_1 - .L_0)
	.align		4
.L_0:
        /*0004*/ 	.word	index@(triton_poi_fused_cat_45)
        /*0008*/ 	.word	0x00000014


	//----- nvinfo : EIATTR_MIN_STACK_SIZE
	.align		4
.L_1:
        /*000c*/ 	.byte	0x04, 0x12
        /*000e*/ 	.short	(.L_3 - .L_2)
	.align		4
.L_2:
        /*0010*/ 	.word	index@(triton_poi_fused_cat_45)
        /*0014*/ 	.word	0x00000000


	//----- nvinfo : EIATTR_FRAME_SIZE
	.align		4
.L_3:
        /*0018*/ 	.byte	0x04, 0x11
        /*001a*/ 	.short	(.L_5 - .L_4)
	.align		4
.L_4:
        /*001c*/ 	.word	index@(triton_poi_fused_cat_45)
        /*0020*/ 	.word	0x00000000


	//----- nvinfo : EIATTR_MIN_STACK_SIZE
	.align		4
.L_5:
        /*0024*/ 	.byte	0x04, 0x12
        /*0026*/ 	.short	(.L_7 - .L_6)
	.align		4
.L_6:
        /*0028*/ 	.word	index@(triton_poi_fused_cat_45)
        /*002c*/ 	.word	0x00000000
.L_7:


//--------------------- .nv.info.triton_poi_fused_cat_45 --------------------------
	.section	.nv.info.triton_poi_fused_cat_45,"",@"SHT_CUDA_INFO"
	.sectionflags	@""
	.align	4


	//----- nvinfo : EIATTR_CUDA_API_VERSION
	.align		4
        /*0000*/ 	.byte	0x04, 0x37
        /*0002*/ 	.short	(.L_9 - .L_8)
.L_8:
        /*0004*/ 	.word	0x0000007c


	//----- nvinfo : EIATTR_KPARAM_INFO
	.align		4
.L_9:
        /*0008*/ 	.byte	0x04, 0x17
        /*000a*/ 	.short	(.L_11 - .L_10)
.L_10:
        /*000c*/ 	.word	0x00000000
        /*0010*/ 	.short	0x0005
        /*0012*/ 	.short	0x0028
        /*0014*/ 	.byte	0x00, 0xf0, 0x11, 0x00


	//----- nvinfo : EIATTR_KPARAM_INFO
	.align		4
.L_11:
        /*0018*/ 	.byte	0x04, 0x17
        /*001a*/ 	.short	(.L_13 - .L_12)
.L_12:
        /*001c*/ 	.word	0x00000000
        /*0020*/ 	.short	0x0004
        /*0022*/ 	.short	0x0020
        /*0024*/ 	.byte	0x00, 0xf4, 0x21, 0x00


	//----- nvinfo : EIATTR_KPARAM_INFO
	.align		4
.L_13:
        /*0028*/ 	.byte	0x04, 0x17
        /*002a*/ 	.short	(.L_15 - .L_14)
.L_14:
        /*002c*/ 	.word	0x00000000
        /*0030*/ 	.short	0x0003
        /*0032*/ 	.short	0x0018
        /*0034*/ 	.byte	0x00, 0xf4, 0x21, 0x00


	//----- nvinfo : EIATTR_KPARAM_INFO
	.align		4
.L_15:
        /*0038*/ 	.byte	0x04, 0x17
        /*003a*/ 	.short	(.L_17 - .L_16)
.L_16:
        /*003c*/ 	.word	0x00000000
        /*0040*/ 	.short	0x0002
        /*0042*/ 	.short	0x0010
        /*0044*/ 	.byte	0x00, 0xf4, 0x21, 0x00


	//----- nvinfo : EIATTR_KPARAM_INFO
	.align		4
.L_17:
        /*0048*/ 	.byte	0x04, 0x17
        /*004a*/ 	.short	(.L_19 - .L_18)
.L_18:
        /*004c*/ 	.word	0x00000000
        /*0050*/ 	.short	0x0001
        /*0052*/ 	.short	0x0008
        /*0054*/ 	.byte	0x00, 0xf4, 0x21, 0x00


	//----- nvinfo : EIATTR_KPARAM_INFO
	.align		4
.L_19:
        /*0058*/ 	.byte	0x04, 0x17
        /*005a*/ 	.short	(.L_21 - .L_20)
.L_20:
        /*005c*/ 	.word	0x00000000
        /*0060*/ 	.short	0x0000
        /*0062*/ 	.short	0x0000
        /*0064*/ 	.byte	0x00, 0xf4, 0x21, 0x00


	//----- nvinfo : EIATTR_SPARSE_MMA_MASK
	.align		4
.L_21:
        /*0068*/ 	.byte	0x03, 0x50
        /*006a*/ 	.short	0x0000


	//----- nvinfo : EIATTR_MAXREG_COUNT
	.align		4
        /*006c*/ 	.byte	0x03, 0x1b
        /*006e*/ 	.short	0x00ff


	//----- nvinfo : EIATTR_EXIT_INSTR_OFFSETS
	.align		4
        /*0070*/ 	.byte	0x04, 0x1c
        /*0072*/ 	.short	(.L_23 - .L_22)


	//   ....[0]....
.L_22:
        /*0074*/ 	.word	0x000003c0


	//   ....[1]....
        /*0078*/ 	.word	0x000003e0


	//----- nvinfo : EIATTR_REQNTID
	.align		4
.L_23:
        /*007c*/ 	.byte	0x04, 0x10
        /*007e*/ 	.short	(.L_25 - .L_24)
.L_24:
        /*0080*/ 	.word	0x00000080
        /*0084*/ 	.word	0x00000001
        /*0088*/ 	.word	0x00000001


	//----- nvinfo : EIATTR_CBANK_PARAM_SIZE
	.align		4
.L_25:
        /*008c*/ 	.byte	0x03, 0x19
        /*008e*/ 	.short	0x002c


	//----- nvinfo : EIATTR_PARAM_CBANK
	.align		4
        /*0090*/ 	.byte	0x04, 0x0a
        /*0092*/ 	.short	(.L_27 - .L_26)
	.align		4
.L_26:
        /*0094*/ 	.word	index@(.nv.constant0.triton_poi_fused_cat_45)
        /*0098*/ 	.short	0x0210
        /*009a*/ 	.short	0x002c


	//----- nvinfo : EIATTR_SW_WAR
	.align		4
.L_27:
        /*009c*/ 	.byte	0x04, 0x36
        /*009e*/ 	.short	(.L_29 - .L_28)
.L_28:
        /*00a0*/ 	.word	0x00000008
.L_29:


//--------------------- .nv.callgraph             --------------------------
	.section	.nv.callgraph,"",@"SHT_CUDA_CALLGRAPH"
	.align	4
	.sectionentsize	8
	.align		4
        /*0000*/ 	.word	0x00000000
	.align		4
        /*0004*/ 	.word	0xffffffff
	.align		4
        /*0008*/ 	.word	0x00000000
	.align		4
        /*000c*/ 	.word	0xfffffffe
	.align		4
        /*0010*/ 	.word	0x00000000
	.align		4
        /*0014*/ 	.word	0xfffffffd
	.align		4
        /*0018*/ 	.word	0x00000000
	.align		4
        /*001c*/ 	.word	0xfffffffc


//--------------------- .text.triton_poi_fused_cat_45 --------------------------
	.section	.text.triton_poi_fused_cat_45,"ax",@progbits
	.align	128
        .global         triton_poi_fused_cat_45
        .type           triton_poi_fused_cat_45,@function
        .size           triton_poi_fused_cat_45,(.L_x_1 - triton_poi_fused_cat_45)
        .other          triton_poi_fused_cat_45,@"STO_CUDA_ENTRY STV_DEFAULT"
triton_poi_fused_cat_45:
.text.triton_poi_fused_cat_45:
[----:B------:R-:W0:Y:S02]  /*0000*/  LDC R1, c[0x0][0x28] ;  /* 0x00000a00ff017b82 */ /* 0x000e240000000800 */
[----:B------:R-:W1:Y:S01]  /*0010*/  S2R R4, SR_TID.X ;  /* 0x0000000000047919 */ /* 0x000e620000002100 */
[----:B------:R-:W-:Y:S01]  /*0020*/  IMAD.MOV.U32 R6, RZ, RZ, RZ ;  /* 0x000000ffff067224 */ /* 0x000fe200078e00ff */
[----:B------:R-:W-:Y:S01]  /*0030*/  ULDC.64 UR4, c[0x0][0x208] ;  /* 0x0000820000047ab9 */ /* 0x000fe20000000a00 */
[----:B------:R-:W2:Y:S01]  /*0040*/  S2R R5, SR_CTAID.X ;  /* 0x0000000000057919 */ /* 0x000ea20000002500 */
[----:B-1----:R-:W-:-:S05]  /*0050*/  LOP3.LUT R4, R4, 0x7f, RZ, 0xc0, !PT ;  /* 0x0000007f04047812 */ /* 0x002fca00078ec0ff */
[----:B--2---:R-:W-:Y:S02]  /*0060*/  IMAD R5, R5, 0x80, R4 ;  /* 0x0000008005057824 */ /* 0x004fe400078e0204 */
[----:B------:R-:W-:-:S03]  /*0070*/  IMAD.MOV.U32 R4, RZ, RZ, RZ ;  /* 0x000000ffff047224 */ /* 0x000fc600078e00ff */
[--C-:B------:R-:W-:Y:S01]  /*0080*/  SHF.R.S32.HI R3, RZ, 0x1f, R5.reuse ;  /* 0x0000001fff037819 */ /* 0x100fe20000011405 */
[C---:B------:R-:W-:Y:S01]  /*0090*/  IMAD.HI R4, R5.reuse, -0x77777777, R4 ;  /* 0x8888888905047827 */ /* 0x040fe200078e0204 */
[----:B------:R-:W-:Y:S02]  /*00a0*/  ISETP.GE.AND P0, PT, R5, 0x7800, PT ;  /* 0x000078000500780c */ /* 0x000fe40003f06270 */
[----:B------:R-:W-:Y:S02]  /*00b0*/  LEA.HI R8, R3, R5, RZ, 0x4 ;  /* 0x0000000503087211 */ /* 0x000fe400078f20ff */
[----:B------:R-:W1:Y:S01]  /*00c0*/  LDC.64 R2, c[0x0][0x210] ;  /* 0x00008400ff027b82 */ /* 0x000e620000000a00 */
[----:B------:R-:W-:Y:S02]  /*00d0*/  SHF.R.U32.HI R11, RZ, 0x1f, R4 ;  /* 0x0000001fff0b7819 */ /* 0x000fe40000011604 */
[----:B------:R-:W-:Y:S02]  /*00e0*/  SHF.R.S32.HI R7, RZ, 0x4, R8 ;  /* 0x00000004ff077819 */ /* 0x000fe40000011408 */
[----:B------:R-:W-:-:S03]  /*00f0*/  LEA.HI.SX32 R4, R4, R11, 0x14 ;  /* 0x0000000b04047211 */ /* 0x000fc600078fa2ff */
[----:B------:R-:W-:Y:S01]  /*0100*/  IMAD.HI R0, R7, -0x77777777, R6 ;  /* 0x8888888907007827 */ /* 0x000fe200078e0206 */
[----:B------:R-:W2:Y:S04]  /*0110*/  LDC.64 R10, c[0x0][0x220] ;  /* 0x00008800ff0a7b82 */ /* 0x000ea80000000a00 */
[----:B------:R-:W-:-:S04]  /*0120*/  SHF.R.U32.HI R9, RZ, 0x1f, R0 ;  /* 0x0000001fff097819 */ /* 0x000fc80000011600 */
[----:B------:R-:W-:-:S05]  /*0130*/  LEA.HI.SX32 R9, R0, R9, 0x18 ;  /* 0x0000000900097211 */ /* 0x000fca00078fc2ff */
[----:B------:R-:W-:Y:S01]  /*0140*/  IMAD R0, R9, -0x1e0, R7 ;  /* 0xfffffe2009007824 */ /* 0x000fe200078e0207 */
[----:B------:R-:W-:Y:S01]  /*0150*/  LOP3.LUT R9, R8, 0xfffffff0, RZ, 0xc0, !PT ;  /* 0xfffffff008097812 */ /* 0x000fe200078ec0ff */
[----:B------:R-:W3:Y:S02]  /*0160*/  LDC.64 R6, c[0x0][0x218] ;  /* 0x00008600ff067b82 */ /* 0x000ee40000000a00 */
[C---:B------:R-:W-:Y:S01]  /*0170*/  VIADD R12, R0.reuse, 0xfffffe68 ;  /* 0xfffffe68000c7836 */ /* 0x040fe20000000000 */
[C---:B------:R-:W-:Y:S01]  /*0180*/  ISETP.GE.AND P5, PT, R0.reuse, 0x198, PT ;  /* 0x000001980000780c */ /* 0x040fe20003fa6270 */
[----:B------:R-:W-:Y:S01]  /*0190*/  VIADD R14, R0, 0xfffffe50 ;  /* 0xfffffe50000e7836 */ /* 0x000fe20000000000 */
[----:B------:R-:W-:Y:S02]  /*01a0*/  IADD3 R13, R5, -R9, RZ ;  /* 0x80000009050d7210 */ /* 0x000fe40007ffe0ff */
[----:B------:R-:W-:Y:S01]  /*01b0*/  ISETP.LT.AND P6, PT, R5, 0x7800, !P5 ;  /* 0x000078000500780c */ /* 0x000fe20006fc1270 */
[----:B------:R-:W4:Y:S01]  /*01c0*/  LDC.64 R8, c[0x0][0x228] ;  /* 0x00008a00ff087b82 */ /* 0x000f220000000a00 */
[----:B------:R-:W-:Y:S01]  /*01d0*/  IMAD R5, R4, -0x1e00, R5 ;  /* 0xffffe20004057824 */ /* 0x000fe200078e0205 */
[----:B------:R-:W-:Y:S01]  /*01e0*/  ISETP.LT.U32.AND P4, PT, R12, 0x18, !P0 ;  /* 0x000000180c00780c */ /* 0x000fe20004781070 */
[C---:B------:R-:W-:Y:S01]  /*01f0*/  IMAD R13, R4.reuse, 0x4180, R13 ;  /* 0x00004180040d7824 */ /* 0x040fe200078e020d */
[----:B------:R-:W-:Y:S01]  /*0200*/  HFMA2.MMA R12, -RZ, RZ, 0, 0 ;  /* 0x00000000ff0c7435 */ /* 0x000fe200000001ff */
[----:B------:R-:W-:Y:S01]  /*0210*/  IMAD R5, R4, 0x5980, R5 ;  /* 0x0000598004057824 */ /* 0x000fe200078e0205 */
[----:B------:R-:W-:Y:S01]  /*0220*/  ISETP.LT.U32.AND P2, PT, R14, 0x18, !P0 ;  /* 0x000000180e00780c */ /* 0x000fe20004741070 */
[----:B------:R-:W-:-:S02]  /*0230*/  IMAD R13, R0, 0x10, R13 ;  /* 0x00000010000d7824 */ /* 0x000fc400078e020d */
[----:B-1----:R-:W-:Y:S01]  /*0240*/  IMAD.WIDE R2, R5, 0x4, R2 ;  /* 0x0000000405027825 */ /* 0x002fe200078e0202 */
[----:B------:R-:W-:-:S03]  /*0250*/  ISETP.GT.AND P1, PT, R0, 0x1c7, !P0 ;  /* 0x000001c70000780c */ /* 0x000fc60004724270 */
[C---:B------:R-:W-:Y:S01]  /*0260*/  VIADD R15, R13.reuse, 0x2680 ;  /* 0x000026800d0f7836 */ /* 0x040fe20000000000 */
[----:B------:R1:W5:Y:S01]  /*0270*/  @P6 LDG.E R12, desc[UR4][R2.64] ;  /* 0x00000004020c6981 */ /* 0x000362000c1e1900 */
[----:B------:R-:W-:Y:S02]  /*0280*/  VIADD R17, R13, 0x2380 ;  /* 0x000023800d117836 */ /* 0x000fe40000000000 */
[----:B---3--:R-:W-:Y:S01]  /*0290*/  IMAD.WIDE R6, R15, 0x4, R6 ;  /* 0x000000040f067825 */ /* 0x008fe200078e0206 */
[----:B------:R-:W-:Y:S02]  /*02a0*/  IADD3 R15, R13, 0x2500, RZ ;  /* 0x000025000d0f7810 */ /* 0x000fe40007ffe0ff */
[----:B------:R-:W-:Y:S01]  /*02b0*/  MOV R13, RZ ;  /* 0x000000ff000d7202 */ /* 0x000fe20000000f00 */
[----:B------:R-:W-:Y:S02]  /*02c0*/  IMAD.MOV.U32 R14, RZ, RZ, RZ ;  /* 0x000000ffff0e7224 */ /* 0x000fe400078e00ff */
[----:B--2---:R-:W-:Y:S01]  /*02d0*/  IMAD.WIDE R10, R15, 0x4, R10 ;  /* 0x000000040f0a7825 */ /* 0x004fe200078e020a */
[----:B-1----:R-:W1:Y:S03]  /*02e0*/  LDC.64 R2, c[0x0][0x230] ;  /* 0x00008c00ff027b82 */ /* 0x002e660000000a00 */
[----:B------:R-:W-:Y:S01]  /*02f0*/  IMAD.MOV.U32 R16, RZ, RZ, RZ ;  /* 0x000000ffff107224 */ /* 0x000fe200078e00ff */
[----:B------:R-:W2:Y:S01]  /*0300*/  @P4 LDG.E R14, desc[UR4][R6.64] ;  /* 0x00000004060e4981 */ /* 0x000ea2000c1e1900 */
[----:B----4-:R-:W-:-:S03]  /*0310*/  IMAD.WIDE R8, R17, 0x4, R8 ;  /* 0x0000000411087825 */ /* 0x010fc600078e0208 */
[----:B------:R-:W3:Y:S04]  /*0320*/  @P2 LDG.E R13, desc[UR4][R10.64] ;  /* 0x000000040a0d2981 */ /* 0x000ee8000c1e1900 */
[----:B------:R-:W4:Y:S01]  /*0330*/  @P1 LDG.E R16, desc[UR4][R8.64] ;  /* 0x0000000408101981 */ /* 0x000f22000c1e1900 */
[----:B------:R-:W-:Y:S01]  /*0340*/  ISETP.GE.AND P3, PT, R0, 0x1b0, PT ;  /* 0x000001b00000780c */ /* 0x000fe20003f66270 */
[----:B------:R-:W-:-:S04]  /*0350*/  IMAD R5, R4, 0x480, R5 ;  /* 0x0000048004057824 */ /* 0x000fc800078e0205 */
[----:B-1----:R-:W-:Y:S01]  /*0360*/  IMAD.WIDE R2, R5, 0x4, R2 ;  /* 0x0000000405027825 */ /* 0x002fe200078e0202 */
[----:B-----5:R-:W-:Y:S02]  /*0370*/  SEL R15, R12, RZ, P6 ;  /* 0x000000ff0c0f7207 */ /* 0x020fe40003000000 */
[----:B------:R-:W-:Y:S02]  /*0380*/  ISETP.GE.AND P6, PT, R0, 0x1c8, PT ;  /* 0x000001c80000780c */ /* 0x000fe40003fc6270 */
[----:B--2---:R-:W-:-:S03]  /*0390*/  @P5 SEL R15, R14, RZ, P4 ;  /* 0x000000ff0e0f5207 */ /* 0x004fc60002000000 */
[----:B---3--:R-:W-:-:S08]  /*03a0*/  @P3 SEL R15, R13, RZ, P2 ;  /* 0x000000ff0d0f3207 */ /* 0x008fd00001000000 */
[----:B----4-:R-:W-:Y:S01]  /*03b0*/  @P6 SEL R15, R16, RZ, P1 ;  /* 0x000000ff100f6207 */ /* 0x010fe20000800000 */
[----:B------:R-:W-:Y:S06]  /*03c0*/  @P0 EXIT ;  /* 0x000000000000094d */ /* 0x000fec0003800000 */
[----:B------:R-:W-:Y:S01]  /*03d0*/  STG.E desc[UR4][R2.64], R15 ;  /* 0x0000000f02007986 */ /* 0x000fe2000c101904 */
[----:B------:R-:W-:Y:S05]  /*03e0*/  EXIT ;  /* 0x000000000000794d */ /* 0x000fea0003800000 */
.L_x_0:
[----:B------:R-:W-:-:S00]  /*03f0*/  BRA `(.L_x_0) ;  /* 0xfffffffc00fc7947 */ /* 0x000fc0000383ffff */
[----:B------:R-:W-:-:S00]  /*0400*/  NOP ;  /* 0x0000000000007918 */ /* 0x000fc00000000000 */
[----:B------:R-:W-:-:S00]  /*0410*/  NOP ;  /* 0x0000000000007918 */ /* 0x000fc00000000000 */
[----:B------:R-:W-:-:S00]  /*0420*/  NOP ;  /* 0x0000000000007918 */ /* 0x000fc00000000000 */
[----:B------:R-:W-:-:S00]  /*0430*/  NOP ;  /* 0x0000000000007918 */ /* 0x000fc00000000000 */
[----:B------:R-:W-:-:S00]  /*0440*/  NOP ;  /* 0x0000000000007918 */ /* 0x000fc00000000000 */
[----:B------:R-:W-:-:S00]  /*0450*/  NOP ;  /* 0x0000000000007918 */ /* 0x000fc00000000000 */
[----:B------:R-:W-:-:S00]  /*0460*/  NOP ;  /* 0x0000000000007918 */ /* 0x000fc00000000000 */
[----:B------:R-:W-:-:S00]  /*0470*/  NOP ;  /* 0x0000000000007918 */ /* 0x000fc00000000000 */
.L_x_1:


//--------------------- .nv.constant0.triton_poi_fused_cat_45 --------------------------
	.section	.nv.constant0.triton_poi_fused_cat_45,"a",@progbits
	.sectionflags	@""
	.align	4
.nv.constant0.triton_poi_fused_cat_45:
	.zero		572
